	.headerflags	@"EF_CUDA_TEXMODE_UNIFIED EF_CUDA_64BIT_ADDRESS EF_CUDA_ACCELERATORS EF_CUDA_SM90 EF_CUDA_VIRTUAL_SM(EF_CUDA_SM90)"
	.elftype	@"ET_EXEC"


//--------------------- .nv.info                  --------------------------
	.section	.nv.info,"",@"SHT_CUDA_INFO"
	.align	4


	//----- nvinfo : EIATTR_REGCOUNT
	.align		4
        /*0000*/ 	.byte	0x04, 0x2f
        /*0002*/ 	.short	(.L_1 - .L_0)
	.align		4
.L_0:
        /*0004*/ 	.word	index@(triton_poi_fused_reflection_pad2d_0)
        /*0008*/ 	.word	0x0000000a


	//----- nvinfo : EIATTR_MIN_STACK_SIZE
	.align		4
.L_1:
        /*000c*/ 	.byte	0x04, 0x12
        /*000e*/ 	.short	(.L_3 - .L_2)
	.align		4
.L_2:
        /*0010*/ 	.word	index@(triton_poi_fused_reflection_pad2d_0)
        /*0014*/ 	.word	0x00000000


	//----- nvinfo : EIATTR_FRAME_SIZE
	.align		4
.L_3:
        /*0018*/ 	.byte	0x04, 0x11
        /*001a*/ 	.short	(.L_5 - .L_4)
	.align		4
.L_4:
        /*001c*/ 	.word	index@(triton_poi_fused_reflection_pad2d_0)
        /*0020*/ 	.word	0x00000000


	//----- nvinfo : EIATTR_MIN_STACK_SIZE
	.align		4
.L_5:
        /*0024*/ 	.byte	0x04, 0x12
        /*0026*/ 	.short	(.L_7 - .L_6)
	.align		4
.L_6:
        /*0028*/ 	.word	index@(triton_poi_fused_reflection_pad2d_0)
        /*002c*/ 	.word	0x00000000
.L_7:


//--------------------- .nv.info.triton_poi_fused_reflection_pad2d_0 --------------------------
	.section	.nv.info.triton_poi_fused_reflection_pad2d_0,"",@"SHT_CUDA_INFO"
	.sectionflags	@""
	.align	4


	//----- nvinfo : EIATTR_CUDA_API_VERSION
	.align		4
        /*0000*/ 	.byte	0x04, 0x37
        /*0002*/ 	.short	(.L_9 - .L_8)
.L_8:
        /*0004*/ 	.word	0x0000007c


	//----- nvinfo : EIATTR_KPARAM_INFO
	.align		4
.L_9:
        /*0008*/ 	.byte	0x04, 0x17
        /*000a*/ 	.short	(.L_11 - .L_10)
.L_10:
        /*000c*/ 	.word	0x00000000
        /*0010*/ 	.short	0x0002
        /*0012*/ 	.short	0x0010
        /*0014*/ 	.byte	0x00, 0xf0, 0x11, 0x00


	//----- nvinfo : EIATTR_KPARAM_INFO
	.align		4
.L_11:
        /*0018*/ 	.byte	0x04, 0x17
        /*001a*/ 	.short	(.L_13 - .L_12)
.L_12:
        /*001c*/ 	.word	0x00000000
        /*0020*/ 	.short	0x0001
        /*0022*/ 	.short	0x0008
        /*0024*/ 	.byte	0x00, 0xf4, 0x21, 0x00


	//----- nvinfo : EIATTR_KPARAM_INFO
	.align		4
.L_13:
        /*0028*/ 	.byte	0x04, 0x17
        /*002a*/ 	.short	(.L_15 - .L_14)
.L_14:
        /*002c*/ 	.word	0x00000000
        /*0030*/ 	.short	0x0000
        /*0032*/ 	.short	0x0000
        /*0034*/ 	.byte	0x00, 0xf4, 0x21, 0x00


	//----- nvinfo : EIATTR_SPARSE_MMA_MASK
	.align		4
.L_15:
        /*0038*/ 	.byte	0x03, 0x50
        /*003a*/ 	.short	0x0000


	//----- nvinfo : EIATTR_MAXREG_COUNT
	.align		4
        /*003c*/ 	.byte	0x03, 0x1b
        /*003e*/ 	.short	0x00ff


	//----- nvinfo : EIATTR_EXIT_INSTR_OFFSETS
	.align		4
        /*0040*/ 	.byte	0x04, 0x1c
        /*0042*/ 	.short	(.L_17 - .L_16)


	//   ....[0]....
.L_16:
        /*0044*/ 	.word	0x00000100


	//   ....[1]....
        /*0048*/ 	.word	0x00000120


	//----- nvinfo : EIATTR_REQNTID
	.align		4
.L_17:
        /*004c*/ 	.byte	0x04, 0x10
        /*004e*/ 	.short	(.L_19 - .L_18)
.L_18:
        /*0050*/ 	.word	0x00000080
        /*0054*/ 	.word	0x00000001
        /*0058*/ 	.word	0x00000001


	//----- nvinfo : EIATTR_CRS_STACK_SIZE
	.align		4
.L_19:
        /*005c*/ 	.byte	0x04, 0x1e
        /*005e*/ 	.short	(.L_21 - .L_20)
.L_20:
        /*0060*/ 	.word	0x00000000


	//----- nvinfo : EIATTR_CBANK_PARAM_SIZE
	.align		4
.L_21:
        /*0064*/ 	.byte	0x03, 0x19
        /*0066*/ 	.short	0x0014


	//----- nvinfo : EIATTR_PARAM_CBANK
	.align		4
        /*0068*/ 	.byte	0x04, 0x0a
        /*006a*/ 	.short	(.L_23 - .L_22)
	.align		4
.L_22:
        /*006c*/ 	.word	index@(.nv.constant0.triton_poi_fused_reflection_pad2d_0)
        /*0070*/ 	.short	0x0210
        /*0072*/ 	.short	0x0014


	//----- nvinfo : EIATTR_SW_WAR
	.align		4
.L_23:
        /*0074*/ 	.byte	0x04, 0x36
        /*0076*/ 	.short	(.L_25 - .L_24)
.L_24:
        /*0078*/ 	.word	0x00000008
.L_25:


//--------------------- .nv.callgraph             --------------------------
	.section	.nv.callgraph,"",@"SHT_CUDA_CALLGRAPH"
	.align	4
	.sectionentsize	8
	.align		4
        /*0000*/ 	.word	0x00000000
	.align		4
        /*0004*/ 	.word	0xffffffff
	.align		4
        /*0008*/ 	.word	0x00000000
	.align		4
        /*000c*/ 	.word	0xfffffffe
	.align		4
        /*0010*/ 	.word	0x00000000
	.align		4
        /*0014*/ 	.word	0xfffffffd
	.align		4
        /*0018*/ 	.word	0x00000000
	.align		4
        /*001c*/ 	.word	0xfffffffc


//--------------------- .text.triton_poi_fused_reflection_pad2d_0 --------------------------
	.section	.text.triton_poi_fused_reflection_pad2d_0,"ax",@progbits
	.align	128
        .global         triton_poi_fused_reflection_pad2d_0
        .type           triton_poi_fused_reflection_pad2d_0,@function
        .size           triton_poi_fused_reflection_pad2d_0,(.L_x_3 - triton_poi_fused_reflection_pad2d_0)
        .other          triton_poi_fused_reflection_pad2d_0,@"STO_CUDA_ENTRY STV_DEFAULT"
triton_poi_fused_reflection_pad2d_0:
.text.triton_poi_fused_reflection_pad2d_0:
[----:B------:R-:W0:Y:S02]  /*0000*/  LDC R1, c[0x0][0x28] ;  /* 0x00000a00ff017b82 */ /* 0x000e240000000800 */
[----:B------:R-:W1:Y:S01]  /*0010*/  S2R R0, SR_TID.X ;  /* 0x0000000000007919 */ /* 0x000e620000002100 */
[----:B------:R-:W2:Y:S01]  /*0020*/  LDC.64 R4, c[0x0][0x218] ;  /* 0x00008600ff047b82 */ /* 0x000ea20000000a00 */
[----:B------:R-:W-:Y:S01]  /*0030*/  ULDC.64 UR4, c[0x0][0x208] ;  /* 0x0000820000047ab9 */ /* 0x000fe20000000a00 */
[----:B------:R-:W-:Y:S01]  /*0040*/  BSSY B0, `(.L_x_0) ;  /* 0x000000b000007945 */ /* 0x000fe20003800000 */
[----:B------:R-:W3:Y:S01]  /*0050*/  S2R R7, SR_CTAID.X ;  /* 0x0000000000077919 */ /* 0x000ee20000002500 */
[----:B------:R-:W-:Y:S01]  /*0060*/  HFMA2.MMA R3, -RZ, RZ, 0, 0 ;  /* 0x00000000ff037435 */ /* 0x000fe200000001ff */
[----:B-1----:R-:W-:-:S04]  /*0070*/  LOP3.LUT R0, R0, 0x7f, RZ, 0xc0, !PT ;  /* 0x0000007f00007812 */ /* 0x002fc800078ec0ff */
[----:B---3--:R-:W-:-:S04]  /*0080*/  LEA R7, R7, R0, 0x7 ;  /* 0x0000000007077211 */ /* 0x008fc800078e38ff */
[C---:B------:R-:W-:Y:S01]  /*0090*/  ISETP.GE.AND P0, PT, R7.reuse, 0x100, PT ;  /* 0x000001000700780c */ /* 0x040fe20003f06270 */
[----:B--2---:R-:W-:-:S12]  /*00a0*/  IMAD.WIDE R4, R7, 0x4, R4 ;  /* 0x0000000407047825 */ /* 0x004fd800078e0204 */
[----:B------:R-:W-:Y:S05]  /*00b0*/  @P0 BRA `(.L_x_1) ;  /* 0x00000000000c0947 */ /* 0x000fea0003800000 */
[----:B------:R-:W1:Y:S02]  /*00c0*/  LDC.64 R2, c[0x0][0x210] ;  /* 0x00008400ff027b82 */ /* 0x000e640000000a00 */
[----:B-1----:R-:W-:-:S06]  /*00d0*/  IMAD.WIDE R2, R7, 0x4, R2 ;  /* 0x0000000407027825 */ /* 0x002fcc00078e0202 */
[----:B------:R1:W5:Y:S02]  /*00e0*/  LDG.E R3, desc[UR4][R2.64] ;  /* 0x0000000402037981 */ /* 0x000364000c1e1900 */
.L_x_1:
[----:B------:R-:W-:Y:S05]  /*00f0*/  BSYNC B0 ;  /* 0x0000000000007941 */ /* 0x000fea0003800000 */
.L_x_0:
[----:B------:R-:W-:Y:S05]  /*0100*/  @P0 EXIT ;  /* 0x000000000000094d */ /* 0x000fea0003800000 */
[----:B-----5:R-:W-:Y:S01]  /*0110*/  STG.E desc[UR4][R4.64], R3 ;  /* 0x0000000304007986 */ /* 0x020fe2000c101904 */
[----:B------:R-:W-:Y:S05]  /*0120*/  EXIT ;  /* 0x000000000000794d */ /* 0x000fea0003800000 */
.L_x_2:
[----:B------:R-:W-:-:S00]  /*0130*/  BRA `(.L_x_2) ;  /* 0xfffffffc00fc7947 */ /* 0x000fc0000383ffff */
[----:B------:R-:W-:-:S00]  /*0140*/  NOP ;  /* 0x0000000000007918 */ /* 0x000fc00000000000 */
        /* <DEDUP_REMOVED lines=11> */
.L_x_3:


//--------------------- .nv.constant0.triton_poi_fused_reflection_pad2d_0 --------------------------
	.section	.nv.constant0.triton_poi_fused_reflection_pad2d_0,"a",@progbits
	.sectionflags	@""
	.align	4
.nv.constant0.triton_poi_fused_reflection_pad2d_0:
	.zero		548
